	.headerflags	@"EF_CUDA_TEXMODE_UNIFIED EF_CUDA_64BIT_ADDRESS EF_CUDA_ACCELERATORS EF_CUDA_SM90 EF_CUDA_VIRTUAL_SM(EF_CUDA_SM90)"
	.elftype	@"ET_EXEC"


//--------------------- .nv.info                  --------------------------
	.section	.nv.info,"",@"SHT_CUDA_INFO"
	.align	4


	//----- nvinfo : EIATTR_REGCOUNT
	.align		4
        /*0000*/ 	.byte	0x04, 0x2f
        /*0002*/ 	.short	(.L_3 - .L_2)
	.align		4
.L_2:
        /*0004*/ 	.word	index@(triton_poi_fused__native_batch_norm_legit_no_training_convolution_relu_9)
        /*0008*/ 	.word	0x0000001f


	//----- nvinfo : EIATTR_MIN_STACK_SIZE
	.align		4
.L_3:
        /*000c*/ 	.byte	0x04, 0x12
        /*000e*/ 	.short	(.L_5 - .L_4)
	.align		4
.L_4:
        /*0010*/ 	.word	index@(triton_poi_fused__native_batch_norm_legit_no_training_convolution_relu_9)
        /*0014*/ 	.word	0x00000000


	//----- nvinfo : EIATTR_FRAME_SIZE
	.align		4
.L_5:
        /*0018*/ 	.byte	0x04, 0x11
        /*001a*/ 	.short	(.L_7 - .L_6)
	.align		4
.L_6:
        /*001c*/ 	.word	index@(triton_poi_fused__native_batch_norm_legit_no_training_convolution_relu_9)
        /*0020*/ 	.word	0x00000000


	//----- nvinfo : EIATTR_MIN_STACK_SIZE
	.align		4
.L_7:
        /*0024*/ 	.byte	0x04, 0x12
        /*0026*/ 	.short	(.L_9 - .L_8)
	.align		4
.L_8:
        /*0028*/ 	.word	index@(triton_poi_fused__native_batch_norm_legit_no_training_convolution_relu_9)
        /*002c*/ 	.word	0x00000000
.L_9:


//--------------------- .nv.info.triton_poi_fused__native_batch_norm_legit_no_training_convolution_relu_9 --------------------------
	.section	.nv.info.triton_poi_fused__native_batch_norm_legit_no_training_convolution_relu_9,"",@"SHT_CUDA_INFO"
	.sectionflags	@""
	.align	4


	//----- nvinfo : EIATTR_CUDA_API_VERSION
	.align		4
        /*0000*/ 	.byte	0x04, 0x37
        /*0002*/ 	.short	(.L_11 - .L_10)
.L_10:
        /*0004*/ 	.word	0x0000007c


	//----- nvinfo : EIATTR_KPARAM_INFO
	.align		4
.L_11:
        /*0008*/ 	.byte	0x04, 0x17
        /*000a*/ 	.short	(.L_13 - .L_12)
.L_12:
        /*000c*/ 	.word	0x00000000
        /*0010*/ 	.short	0x0007
        /*0012*/ 	.short	0x0038
        /*0014*/ 	.byte	0x00, 0xf0, 0x11, 0x00


	//----- nvinfo : EIATTR_KPARAM_INFO
	.align		4
.L_13:
        /*0018*/ 	.byte	0x04, 0x17
        /*001a*/ 	.short	(.L_15 - .L_14)
.L_14:
        /*001c*/ 	.word	0x00000000
        /*0020*/ 	.short	0x0006
        /*0022*/ 	.short	0x0030
        /*0024*/ 	.byte	0x00, 0xf4, 0x21, 0x00


	//----- nvinfo : EIATTR_KPARAM_INFO
	.align		4
.L_15:
        /*0028*/ 	.byte	0x04, 0x17
        /*002a*/ 	.short	(.L_17 - .L_16)
.L_16:
        /*002c*/ 	.word	0x00000000
        /*0030*/ 	.short	0x0005
        /*0032*/ 	.short	0x0028
        /*0034*/ 	.byte	0x00, 0xf4, 0x21, 0x00


	//----- nvinfo : EIATTR_KPARAM_INFO
	.align		4
.L_17:
        /*0038*/ 	.byte	0x04, 0x17
        /*003a*/ 	.short	(.L_19 - .L_18)
.L_18:
        /*003c*/ 	.word	0x00000000
        /*0040*/ 	.short	0x0004
        /*0042*/ 	.short	0x0020
        /*0044*/ 	.byte	0x00, 0xf4, 0x21, 0x00


	//----- nvinfo : EIATTR_KPARAM_INFO
	.align		4
.L_19:
        /*0048*/ 	.byte	0x04, 0x17
        /*004a*/ 	.short	(.L_21 - .L_20)
.L_20:
        /*004c*/ 	.word	0x00000000
        /*0050*/ 	.short	0x0003
        /*0052*/ 	.short	0x0018
        /*0054*/ 	.byte	0x00, 0xf4, 0x21, 0x00


	//----- nvinfo : EIATTR_KPARAM_INFO
	.align		4
.L_21:
        /*0058*/ 	.byte	0x04, 0x17
        /*005a*/ 	.short	(.L_23 - .L_22)
.L_22:
        /*005c*/ 	.word	0x00000000
        /*0060*/ 	.short	0x0002
        /*0062*/ 	.short	0x0010
        /*0064*/ 	.byte	0x00, 0xf4, 0x21, 0x00


	//----- nvinfo : EIATTR_KPARAM_INFO
	.align		4
.L_23:
        /*0068*/ 	.byte	0x04, 0x17
        /*006a*/ 	.short	(.L_25 - .L_24)
.L_24:
        /*006c*/ 	.word	0x00000000
        /*0070*/ 	.short	0x0001
        /*0072*/ 	.short	0x0008
        /*0074*/ 	.byte	0x00, 0xf4, 0x21, 0x00


	//----- nvinfo : EIATTR_KPARAM_INFO
	.align		4
.L_25:
        /*0078*/ 	.byte	0x04, 0x17
        /*007a*/ 	.short	(.L_27 - .L_26)
.L_26:
        /*007c*/ 	.word	0x00000000
        /*0080*/ 	.short	0x0000
        /*0082*/ 	.short	0x0000
        /*0084*/ 	.byte	0x00, 0xf4, 0x21, 0x00


	//----- nvinfo : EIATTR_SPARSE_MMA_MASK
	.align		4
.L_27:
        /*0088*/ 	.byte	0x03, 0x50
        /*008a*/ 	.short	0x0000


	//----- nvinfo : EIATTR_MAXREG_COUNT
	.align		4
        /*008c*/ 	.byte	0x03, 0x1b
        /*008e*/ 	.short	0x00ff


	//----- nvinfo : EIATTR_EXIT_INSTR_OFFSETS
	.align		4
        /*0090*/ 	.byte	0x04, 0x1c
        /*0092*/ 	.short	(.L_29 - .L_28)


	//   ....[0]....
.L_28:
        /*0094*/ 	.word	0x00000630


	//----- nvinfo : EIATTR_REQNTID
	.align		4
.L_29:
        /*0098*/ 	.byte	0x04, 0x10
        /*009a*/ 	.short	(.L_31 - .L_30)
.L_30:
        /*009c*/ 	.word	0x00000080
        /*00a0*/ 	.word	0x00000001
        /*00a4*/ 	.word	0x00000001


	//----- nvinfo : EIATTR_CBANK_PARAM_SIZE
	.align		4
.L_31:
        /*00a8*/ 	.byte	0x03, 0x19
        /*00aa*/ 	.short	0x003c


	//----- nvinfo : EIATTR_PARAM_CBANK
	.align		4
        /*00ac*/ 	.byte	0x04, 0x0a
        /*00ae*/ 	.short	(.L_33 - .L_32)
	.align		4
.L_32:
        /*00b0*/ 	.word	index@(.nv.constant0.triton_poi_fused__native_batch_norm_legit_no_training_convolution_relu_9)
        /*00b4*/ 	.short	0x0210
        /*00b6*/ 	.short	0x003c


	//----- nvinfo : EIATTR_SW_WAR
	.align		4
.L_33:
        /*00b8*/ 	.byte	0x04, 0x36
        /*00ba*/ 	.short	(.L_35 - .L_34)
.L_34:
        /*00bc*/ 	.word	0x00000008
.L_35:


//--------------------- .nv.callgraph             --------------------------
	.section	.nv.callgraph,"",@"SHT_CUDA_CALLGRAPH"
	.align	4
	.sectionentsize	8
	.align		4
        /*0000*/ 	.word	0x00000000
	.align		4
        /*0004*/ 	.word	0xffffffff
	.align		4
        /*0008*/ 	.word	0x00000000
	.align		4
        /*000c*/ 	.word	0xfffffffe
	.align		4
        /*0010*/ 	.word	0x00000000
	.align		4
        /*0014*/ 	.word	0xfffffffd
	.align		4
        /*0018*/ 	.word	0x00000000
	.align		4
        /*001c*/ 	.word	0xfffffffc


//--------------------- .nv.constant4             --------------------------
	.section	.nv.constant4,"a",@progbits
	.align	8
	.align		8
.nv.constant4:
        /*0000*/ 	.dword	_$_str
	.align		8
        /*0008*/ 	.dword	_$_str_$_2


//--------------------- .text.triton_poi_fused__native_batch_norm_legit_no_training_convolution_relu_9 --------------------------
	.section	.text.triton_poi_fused__native_batch_norm_legit_no_training_convolution_relu_9,"ax",@progbits
	.align	128
        .global         triton_poi_fused__native_batch_norm_legit_no_training_convolution_relu_9
        .type           triton_poi_fused__native_batch_norm_legit_no_training_convolution_relu_9,@function
        .size           triton_poi_fused__native_batch_norm_legit_no_training_convolution_relu_9,(.L_x_1 - triton_poi_fused__native_batch_norm_legit_no_training_convolution_relu_9)
        .other          triton_poi_fused__native_batch_norm_legit_no_training_convolution_relu_9,@"STO_CUDA_ENTRY STV_DEFAULT"
triton_poi_fused__native_batch_norm_legit_no_training_convolution_relu_9:
.text.triton_poi_fused__native_batch_norm_legit_no_training_convolution_relu_9:
[----:B------:R-:W-:Y:S01]  /*0000*/  LDC R1, c[0x0][0x28] ;  /* 0x00000a00ff017b82 */ /* 0x000fe20000000800 */
[----:B------:R-:W1:Y:S07]  /*0010*/  S2R R0, SR_TID.X ;  /* 0x0000000000007919 */ /* 0x000e6e0000002100 */
[----:B------:R-:W2:Y:S01]  /*0020*/  LDC.64 R4, c[0x0][0x228] ;  /* 0x00008a00ff047b82 */ /* 0x000ea20000000a00 */
[----:B------:R-:W-:Y:S01]  /*0030*/  ULDC.64 UR4, c[0x0][0x208] ;  /* 0x0000820000047ab9 */ /* 0x000fe20000000a00 */
[----:B------:R-:W3:Y:S01]  /*0040*/  S2R R7, SR_CTAID.X ;  /* 0x0000000000077919 */ /* 0x000ee20000002500 */
[----:B------:R-:W-:-:S05]  /*0050*/  HFMA2.MMA R18, -RZ, RZ, 1.625, 0 ;  /* 0x3e800000ff127435 */ /* 0x000fca00000001ff */
[----:B------:R-:W4:Y:S08]  /*0060*/  LDC.64 R8, c[0x0][0x218] ;  /* 0x00008600ff087b82 */ /* 0x000f300000000a00 */
[----:B------:R-:W5:Y:S08]  /*0070*/  LDC.64 R26, c[0x0][0x210] ;  /* 0x00008400ff1a7b82 */ /* 0x000f700000000a00 */
[----:B------:R-:W5:Y:S01]  /*0080*/  LDC.64 R12, c[0x0][0x220] ;  /* 0x00008800ff0c7b82 */ /* 0x000f620000000a00 */
[----:B-1----:R-:W-:-:S07]  /*0090*/  SHF.L.U32 R0, R0, 0x2, RZ ;  /* 0x0000000200007819 */ /* 0x002fce00000006ff */
[----:B------:R-:W1:Y:S01]  /*00a0*/  LDC.64 R16, c[0x0][0x230] ;  /* 0x00008c00ff107b82 */ /* 0x000e620000000a00 */
[----:B---3--:R-:W-:Y:S02]  /*00b0*/  SHF.R.S32.HI R3, RZ, 0x16, R7 ;  /* 0x00000016ff037819 */ /* 0x008fe40000011407 */
[----:B------:R-:W-:Y:S02]  /*00c0*/  LOP3.LUT R0, R0, 0x1fc, RZ, 0xc0, !PT ;  /* 0x000001fc00007812 */ /* 0x000fe400078ec0ff */
[----:B------:R-:W-:-:S03]  /*00d0*/  SGXT R3, R3, 0x1 ;  /* 0x000000010303781a */ /* 0x000fc60000000200 */
[----:B------:R-:W3:Y:S01]  /*00e0*/  LDC.64 R20, c[0x0][0x238] ;  /* 0x00008e00ff147b82 */ /* 0x000ee20000000a00 */
[----:B------:R-:W-:-:S04]  /*00f0*/  LEA R0, R7, R0, 0x9 ;  /* 0x0000000007007211 */ /* 0x000fc800078e48ff */
[----:B------:R-:W-:-:S04]  /*0100*/  LEA.HI R3, R3, R0, RZ, 0x4 ;  /* 0x0000000003037211 */ /* 0x000fc800078f20ff */
[----:B------:R-:W-:-:S04]  /*0110*/  LOP3.LUT R3, R3, 0xfffffff0, RZ, 0xc0, !PT ;  /* 0xfffffff003037812 */ /* 0x000fc800078ec0ff */
[----:B------:R-:W-:-:S05]  /*0120*/  IADD3 R23, R0, -R3, RZ ;  /* 0x8000000300177210 */ /* 0x000fca0007ffe0ff */
[----:B--2---:R-:W-:-:S06]  /*0130*/  IMAD.WIDE R4, R23, 0x4, R4 ;  /* 0x0000000417047825 */ /* 0x004fcc00078e0204 */
[----:B------:R-:W2:Y:S01]  /*0140*/  LDG.E.EL.128 R4, desc[UR4][R4.64] ;  /* 0x0000000404047981 */ /* 0x000ea2000c2e1d00 */
[----:B----4-:R-:W-:-:S04]  /*0150*/  IMAD.WIDE R8, R23, 0x4, R8 ;  /* 0x0000000417087825 */ /* 0x010fc800078e0208 */
[----:B-----5:R-:W-:Y:S02]  /*0160*/  IMAD.WIDE R26, R0, 0x4, R26 ;  /* 0x00000004001a7825 */ /* 0x020fe400078e021a */
[----:B------:R-:W4:Y:S02]  /*0170*/  LDG.E.EL.128 R8, desc[UR4][R8.64] ;  /* 0x0000000408087981 */ /* 0x000f24000c2e1d00 */
[----:B0-----:R-:W-:-:S04]  /*0180*/  IMAD.WIDE R12, R23, 0x4, R12 ;  /* 0x00000004170c7825 */ /* 0x001fc800078e020c */
[----:B-1----:R-:W-:-:S04]  /*0190*/  IMAD.WIDE R16, R23, 0x4, R16 ;  /* 0x0000000417107825 */ /* 0x002fc800078e0210 */
[----:B---3--:R-:W-:-:S04]  /*01a0*/  IMAD.WIDE R20, R23, 0x4, R20 ;  /* 0x0000000417147825 */ /* 0x008fc800078e0214 */
[----:B--2---:R-:W-:Y:S01]  /*01b0*/  FADD R2, R4, 9.9999997473787516356e-06 ;  /* 0x3727c5ac04027421 */ /* 0x004fe20000000000 */
[----:B------:R-:W-:Y:S01]  /*01c0*/  FADD R3, R5, 9.9999997473787516356e-06 ;  /* 0x3727c5ac05037421 */ /* 0x000fe20000000000 */
[----:B------:R-:W-:Y:S01]  /*01d0*/  FADD R6, R6, 9.9999997473787516356e-06 ;  /* 0x3727c5ac06067421 */ /* 0x000fe20000000000 */
[----:B------:R-:W-:-:S03]  /*01e0*/  FADD R7, R7, 9.9999997473787516356e-06 ;  /* 0x3727c5ac07077421 */ /* 0x000fc60000000000 */
[----:B------:R-:W0:Y:S08]  /*01f0*/  MUFU.SQRT R2, R2 ;  /* 0x0000000200027308 */ /* 0x000e300000002000 */
[----:B------:R-:W1:Y:S01]  /*0200*/  MUFU.SQRT R3, R3 ;  /* 0x0000000300037308 */ /* 0x000e620000002000 */
[----:B0-----:R-:W-:-:S07]  /*0210*/  FSETP.GT.AND P6, PT, R2, 8.50705917302346158658e+37, PT ;  /* 0x7e8000000200780b */ /* 0x001fce0003fc4000 */
[----:B------:R-:W0:Y:S01]  /*0220*/  MUFU.SQRT R24, R6 ;  /* 0x0000000600187308 */ /* 0x000e220000002000 */
[----:B------:R-:W-:Y:S02]  /*0230*/  FSETP.GEU.AND P5, PT, R2, 1.175494350822287508e-38, PT ;  /* 0x008000000200780b */ /* 0x000fe40003fae000 */
[----:B------:R-:W-:Y:S02]  /*0240*/  FSEL R5, R18, 1, P6 ;  /* 0x3f80000012057808 */ /* 0x000fe40003000000 */
[----:B-1----:R-:W-:-:S03]  /*0250*/  FSETP.GT.AND P4, PT, R3, 8.50705917302346158658e+37, PT ;  /* 0x7e8000000300780b */ /* 0x002fc60003f84000 */
[----:B------:R-:W1:Y:S01]  /*0260*/  MUFU.SQRT R22, R7 ;  /* 0x0000000700167308 */ /* 0x000e620000002000 */
[----:B------:R-:W-:Y:S01]  /*0270*/  FSETP.GEU.AND P3, PT, R3, 1.175494350822287508e-38, PT ;  /* 0x008000000300780b */ /* 0x000fe20003f6e000 */
[----:B------:R-:W-:-:S04]  /*0280*/  @P6 FMUL R2, R2, 0.25 ;  /* 0x3e80000002026820 */ /* 0x000fc80000400000 */
[----:B------:R-:W-:Y:S01]  /*0290*/  @!P5 FMUL R5, R5, 16777216 ;  /* 0x4b8000000505d820 */ /* 0x000fe20000400000 */
[----:B0-----:R-:W-:Y:S01]  /*02a0*/  FSETP.GT.AND P2, PT, R24, 8.50705917302346158658e+37, PT ;  /* 0x7e8000001800780b */ /* 0x001fe20003f44000 */
[----:B------:R-:W-:Y:S01]  /*02b0*/  @!P5 FMUL R2, R2, 16777216 ;  /* 0x4b8000000202d820 */ /* 0x000fe20000400000 */
[----:B------:R-:W-:Y:S01]  /*02c0*/  FSETP.GEU.AND P0, PT, R24, 1.175494350822287508e-38, PT ;  /* 0x008000001800780b */ /* 0x000fe20003f0e000 */
[----:B------:R-:W-:-:S04]  /*02d0*/  @P4 FMUL R3, R3, 0.25 ;  /* 0x3e80000003034820 */ /* 0x000fc80000400000 */
[----:B------:R-:W0:Y:S01]  /*02e0*/  MUFU.RCP R2, R2 ;  /* 0x0000000200027308 */ /* 0x000e220000001000 */
[C---:B-1----:R-:W-:Y:S01]  /*02f0*/  FSETP.GT.AND P1, PT, R22.reuse, 8.50705917302346158658e+37, PT ;  /* 0x7e8000001600780b */ /* 0x042fe20003f24000 */
[----:B------:R-:W-:Y:S01]  /*0300*/  @!P3 FMUL R3, R3, 16777216 ;  /* 0x4b8000000303b820 */ /* 0x000fe20000400000 */
[----:B------:R-:W-:-:S03]  /*0310*/  FSETP.GEU.AND P6, PT, R22, 1.175494350822287508e-38, PT ;  /* 0x008000001600780b */ /* 0x000fc60003fce000 */
[----:B------:R-:W-:Y:S02]  /*0320*/  @P2 FMUL R24, R24, 0.25 ;  /* 0x3e80000018182820 */ /* 0x000fe40000400000 */
[----:B------:R-:W1:Y:S02]  /*0330*/  MUFU.RCP R3, R3 ;  /* 0x0000000300037308 */ /* 0x000e640000001000 */
[----:B------:R-:W-:-:S04]  /*0340*/  @!P0 FMUL R24, R24, 16777216 ;  /* 0x4b80000018188820 */ /* 0x000fc80000400000 */
[----:B------:R-:W-:Y:S01]  /*0350*/  @P1 FMUL R22, R22, 0.25 ;  /* 0x3e80000016161820 */ /* 0x000fe20000400000 */
[----:B------:R-:W-:Y:S01]  /*0360*/  FSEL R14, R18, 1, P4 ;  /* 0x3f800000120e7808 */ /* 0x000fe20002000000 */
[----:B0-----:R-:W-:Y:S02]  /*0370*/  FMUL R2, R2, R5 ;  /* 0x0000000502027220 */ /* 0x001fe40000400000 */
[----:B------:R-:W-:Y:S01]  /*0380*/  @!P6 FMUL R22, R22, 16777216 ;  /* 0x4b8000001616e820 */ /* 0x000fe20000400000 */
[----:B------:R-:W4:Y:S01]  /*0390*/  LDG.E.128 R4, desc[UR4][R26.64] ;  /* 0x000000041a047981 */ /* 0x000f22000c1e1d00 */
[----:B------:R-:W0:Y:S01]  /*03a0*/  MUFU.RCP R24, R24 ;  /* 0x0000001800187308 */ /* 0x000e220000001000 */
[----:B------:R-:W-:Y:S01]  /*03b0*/  @!P3 FMUL R14, R14, 16777216 ;  /* 0x4b8000000e0eb820 */ /* 0x000fe20000400000 */
[----:B------:R-:W-:-:S06]  /*03c0*/  FSEL R19, R18, 1, P2 ;  /* 0x3f80000012137808 */ /* 0x000fcc0001000000 */
[----:B------:R2:W3:Y:S01]  /*03d0*/  MUFU.RCP R25, R22 ;  /* 0x0000001600197308 */ /* 0x0004e20000001000 */
[----:B------:R-:W-:Y:S01]  /*03e0*/  FSEL R18, R18, 1, P1 ;  /* 0x3f80000012127808 */ /* 0x000fe20000800000 */
[----:B-1----:R-:W-:Y:S02]  /*03f0*/  FMUL R3, R3, R14 ;  /* 0x0000000e03037220 */ /* 0x002fe40000400000 */
[----:B------:R-:W5:Y:S01]  /*0400*/  LDG.E.EL.128 R12, desc[UR4][R12.64] ;  /* 0x000000040c0c7981 */ /* 0x000f62000c2e1d00 */
[----:B------:R-:W-:Y:S01]  /*0410*/  @!P0 FMUL R19, R19, 16777216 ;  /* 0x4b80000013138820 */ /* 0x000fe20000400000 */
[----:B------:R-:W-:-:S03]  /*0420*/  @!P6 FMUL R18, R18, 16777216 ;  /* 0x4b8000001212e820 */ /* 0x000fc60000400000 */
[----:B0-----:R-:W-:Y:S01]  /*0430*/  FMUL R24, R24, R19 ;  /* 0x0000001318187220 */ /* 0x001fe20000400000 */
[----:B--2---:R-:W2:Y:S01]  /*0440*/  LDG.E.EL.128 R20, desc[UR4][R20.64] ;  /* 0x0000000414147981 */ /* 0x004ea2000c2e1d00 */
[----:B---3--:R-:W-:-:S03]  /*0450*/  FMUL R25, R25, R18 ;  /* 0x0000001219197220 */ /* 0x008fc60000400000 */
[----:B------:R-:W2:Y:S01]  /*0460*/  LDG.E.EL.128 R16, desc[UR4][R16.64] ;  /* 0x0000000410107981 */ /* 0x000ea2000c2e1d00 */
[----:B----4-:R-:W-:Y:S01]  /*0470*/  FADD R7, R7, R11 ;  /* 0x0000000b07077221 */ /* 0x010fe20000000000 */
[----:B------:R-:W-:Y:S02]  /*0480*/  FADD R6, R6, R10 ;  /* 0x0000000a06067221 */ /* 0x000fe40000000000 */
[----:B------:R-:W0:Y:S01]  /*0490*/  LDC.64 R10, c[0x0][0x240] ;  /* 0x00009000ff0a7b82 */ /* 0x000e220000000a00 */
[----:B------:R-:W-:Y:S01]  /*04a0*/  FADD R5, R5, R9 ;  /* 0x0000000905057221 */ /* 0x000fe20000000000 */
[----:B------:R-:W-:Y:S01]  /*04b0*/  FADD R4, R4, R8 ;  /* 0x0000000804047221 */ /* 0x000fe20000000000 */
[----:B-----5:R-:W-:Y:S01]  /*04c0*/  FADD R28, -R15, R7 ;  /* 0x000000070f1c7221 */ /* 0x020fe20000000100 */
[----:B------:R-:W-:Y:S01]  /*04d0*/  FADD R15, -R14, R6 ;  /* 0x000000060e0f7221 */ /* 0x000fe20000000100 */
[----:B------:R-:W-:Y:S01]  /*04e0*/  FADD R14, -R13, R5 ;  /* 0x000000050d0e7221 */ /* 0x000fe20000000100 */
[----:B------:R-:W-:Y:S01]  /*04f0*/  FADD R9, -R12, R4 ;  /* 0x000000040c097221 */ /* 0x000fe20000000100 */
[----:B------:R-:W-:Y:S01]  /*0500*/  FMUL R8, R25, R28 ;  /* 0x0000001c19087220 */ /* 0x000fe20000400000 */
[----:B------:R-:W-:Y:S01]  /*0510*/  FMUL R15, R24, R15 ;  /* 0x0000000f180f7220 */ /* 0x000fe20000400000 */
[----:B------:R-:W-:Y:S01]  /*0520*/  FMUL R14, R3, R14 ;  /* 0x0000000e030e7220 */ /* 0x000fe20000400000 */
[----:B------:R-:W-:Y:S01]  /*0530*/  FMUL R9, R2, R9 ;  /* 0x0000000902097220 */ /* 0x000fe20000400000 */
[----:B--2---:R-:W-:Y:S01]  /*0540*/  FFMA R8, R19, R8, R23 ;  /* 0x0000000813087223 */ /* 0x004fe20000000017 */
[----:B------:R-:W-:Y:S01]  /*0550*/  FFMA R15, R18, R15, R22 ;  /* 0x0000000f120f7223 */ /* 0x000fe20000000016 */
[----:B------:R-:W-:Y:S01]  /*0560*/  FFMA R14, R17, R14, R21 ;  /* 0x0000000e110e7223 */ /* 0x000fe20000000015 */
[----:B------:R-:W-:-:S02]  /*0570*/  FFMA R16, R16, R9, R20 ;  /* 0x0000000910107223 */ /* 0x000fc40000000014 */
[----:B------:R-:W-:Y:S02]  /*0580*/  FSETP.GEU.AND P0, PT, R8, RZ, PT ;  /* 0x000000ff0800720b */ /* 0x000fe40003f0e000 */
[C---:B------:R-:W-:Y:S02]  /*0590*/  FSETP.GEU.AND P1, PT, R15.reuse, RZ, PT ;  /* 0x000000ff0f00720b */ /* 0x040fe40003f2e000 */
[----:B------:R-:W-:Y:S02]  /*05a0*/  FSETP.GEU.AND P2, PT, R14, RZ, PT ;  /* 0x000000ff0e00720b */ /* 0x000fe40003f4e000 */
[----:B------:R-:W-:Y:S01]  /*05b0*/  FSETP.GEU.AND P3, PT, R16, RZ, PT ;  /* 0x000000ff1000720b */ /* 0x000fe20003f6e000 */
[----:B0-----:R-:W-:Y:S01]  /*05c0*/  IMAD.WIDE R2, R0, 0x4, R10 ;  /* 0x0000000400027825 */ /* 0x001fe200078e020a */
[----:B------:R-:W-:Y:S02]  /*05d0*/  SEL R11, R8, RZ, P0 ;  /* 0x000000ff080b7207 */ /* 0x000fe40000000000 */
[----:B------:R-:W-:-:S02]  /*05e0*/  SEL R10, R15, RZ, P1 ;  /* 0x000000ff0f0a7207 */ /* 0x000fc40000800000 */
[----:B------:R-:W-:Y:S02]  /*05f0*/  SEL R9, R14, RZ, P2 ;  /* 0x000000ff0e097207 */ /* 0x000fe40001000000 */
[----:B------:R-:W-:Y:S01]  /*0600*/  SEL R8, R16, RZ, P3 ;  /* 0x000000ff10087207 */ /* 0x000fe20001800000 */
[----:B------:R-:W-:Y:S04]  /*0610*/  STG.E.128 desc[UR4][R26.64], R4 ;  /* 0x000000041a007986 */ /* 0x000fe8000c101d04 */
[----:B------:R-:W-:Y:S01]  /*0620*/  STG.E.128 desc[UR4][R2.64], R8 ;  /* 0x0000000802007986 */ /* 0x000fe2000c101d04 */
[----:B------:R-:W-:Y:S05]  /*0630*/  EXIT ;  /* 0x000000000000794d */ /* 0x000fea0003800000 */
.L_x_0:
[----:B------:R-:W-:-:S00]  /*0640*/  BRA `(.L_x_0) ;  /* 0xfffffffc00fc7947 */ /* 0x000fc0000383ffff */
[----:B------:R-:W-:-:S00]  /*0650*/  NOP ;  /* 0x0000000000007918 */ /* 0x000fc00000000000 */
        /* <DEDUP_REMOVED lines=10> */
.L_x_1:


//--------------------- .nv.global.init           --------------------------
	.section	.nv.global.init,"aw",@progbits
.nv.global.init:
	.type		_$_str,@object
	.size		_$_str,(_$_str_$_2 - _$_str)
_$_str:
        /*0000*/ 	.byte	0x5f, 0x5f, 0x43, 0x55, 0x44, 0x41, 0x5f, 0x46, 0x54, 0x5a, 0x00
	.type		_$_str_$_2,@object
	.size		_$_str_$_2,(.L_1 - _$_str_$_2)
_$_str_$_2:
        /*000b*/ 	.byte	0x5f, 0x5f, 0x43, 0x55, 0x44, 0x41, 0x5f, 0x50, 0x52, 0x45, 0x43, 0x5f, 0x53, 0x51, 0x52, 0x54
        /*001b*/ 	.byte	0x00
.L_1:


//--------------------- .nv.constant0.triton_poi_fused__native_batch_norm_legit_no_training_convolution_relu_9 --------------------------
	.section	.nv.constant0.triton_poi_fused__native_batch_norm_legit_no_training_convolution_relu_9,"a",@progbits
	.sectionflags	@""
	.align	4
.nv.constant0.triton_poi_fused__native_batch_norm_legit_no_training_convolution_relu_9:
	.zero		588
